//
// Generated by NVIDIA NVVM Compiler
//
// Compiler Build ID: CL-36424714
// Cuda compilation tools, release 13.0, V13.0.88
// Based on NVVM 20.0.0
//

.version 9.0
.target sm_100
.address_size 64

	// .globl	_Z11simple_testv
.extern .func  (.param .b32 func_retval0) vprintf
(
	.param .b64 vprintf_param_0,
	.param .b64 vprintf_param_1
)
;
// _ZZ11simple_testvE4head has been demoted
// _ZZ11simple_testvE4tail has been demoted
// _ZZ11simple_testvE5count has been demoted
// _ZZ11simple_testvE4data has been demoted
.global .align 1 .b8 $str[20] = {71, 80, 85, 58, 32, 84, 101, 115, 116, 32, 115, 116, 97, 114, 116, 105, 110, 103, 10};
.global .align 1 .b8 $str$1[19] = {71, 80, 85, 58, 32, 69, 110, 113, 117, 101, 117, 105, 110, 103, 32, 37, 100, 10};
.global .align 1 .b8 $str$2[38] = {71, 80, 85, 58, 32, 69, 110, 113, 117, 101, 117, 101, 32, 116, 105, 99, 107, 101, 116, 61, 37, 108, 108, 117, 44, 32, 99, 111, 117, 110, 116, 61, 37, 108, 108, 117, 10};
.global .align 1 .b8 $str$3[23] = {71, 80, 85, 58, 32, 71, 111, 116, 32, 101, 110, 113, 117, 101, 117, 101, 32, 116, 117, 114, 110, 10};
.global .align 1 .b8 $str$4[39] = {71, 80, 85, 58, 32, 69, 110, 113, 117, 101, 117, 101, 32, 99, 111, 109, 112, 108, 101, 116, 101, 44, 32, 99, 111, 117, 110, 116, 32, 110, 111, 119, 61, 37, 108, 108, 117, 10};
.global .align 1 .b8 $str$5[16] = {71, 80, 85, 58, 32, 68, 101, 113, 117, 101, 117, 105, 110, 103, 10};
.global .align 1 .b8 $str$6[38] = {71, 80, 85, 58, 32, 68, 101, 113, 117, 101, 117, 101, 32, 116, 105, 99, 107, 101, 116, 61, 37, 108, 108, 117, 44, 32, 99, 111, 117, 110, 116, 61, 37, 108, 108, 117, 10};
.global .align 1 .b8 $str$7[23] = {71, 80, 85, 58, 32, 71, 111, 116, 32, 100, 101, 113, 117, 101, 117, 101, 32, 116, 117, 114, 110, 10};
.global .align 1 .b8 $str$8[33] = {71, 80, 85, 58, 32, 82, 101, 116, 114, 105, 101, 118, 101, 100, 32, 37, 100, 32, 40, 101, 120, 112, 101, 99, 116, 101, 100, 32, 37, 100, 41, 10};
.global .align 1 .b8 $str$9[39] = {71, 80, 85, 58, 32, 68, 101, 113, 117, 101, 117, 101, 32, 99, 111, 109, 112, 108, 101, 116, 101, 44, 32, 99, 111, 117, 110, 116, 32, 110, 111, 119, 61, 37, 108, 108, 117, 10};
.global .align 1 .b8 $str$10[22] = {71, 80, 85, 58, 32, 84, 69, 83, 84, 32, 80, 65, 83, 83, 69, 68, 32, 226, 156, 147, 10};
.global .align 1 .b8 $str$11[22] = {71, 80, 85, 58, 32, 84, 69, 83, 84, 32, 70, 65, 73, 76, 69, 68, 32, 226, 156, 151, 10};

.visible .entry _Z11simple_testv()
{
	.local .align 16 .b8 	__local_depot0[16];
	.reg .b64 	%SP;
	.reg .b64 	%SPL;
	.reg .pred 	%p<4>;
	.reg .b32 	%r<37>;
	.reg .b64 	%rd<37>;
	// demoted variable
	.shared .align 8 .u64 _ZZ11simple_testvE4head;
	// demoted variable
	.shared .align 8 .u64 _ZZ11simple_testvE4tail;
	// demoted variable
	.shared .align 8 .u64 _ZZ11simple_testvE5count;
	// demoted variable
	.shared .align 4 .b8 _ZZ11simple_testvE4data[4096];
	mov.u64 	%SPL, __local_depot0;
	cvta.local.u64 	%SP, %SPL;
	mov.u64 	%rd1, $str;
	cvta.global.u64 	%rd2, %rd1;
	{ // callseq 0, 0
	.param .b64 param0;
	st.param.b64 	[param0], %rd2;
	.param .b64 param1;
	st.param.b64 	[param1], 0;
	.param .b32 retval0;
	call.uni (retval0), 
	vprintf, 
	(
	param0, 
	param1
	);
	ld.param.b32 	%r2, [retval0];
	} // callseq 0
	mov.u32 	%r1, %tid.x;
	setp.ne.s32 	%p1, %r1, 0;
	@%p1 bra 	$L__BB0_2;
	mov.b64 	%rd3, 0;
	st.shared.u64 	[_ZZ11simple_testvE4head], %rd3;
	mov.b64 	%rd4, 1;
	st.shared.u64 	[_ZZ11simple_testvE4tail], %rd4;
	st.shared.u64 	[_ZZ11simple_testvE5count], %rd3;
$L__BB0_2:
	setp.ne.s32 	%p2, %r1, 0;
	bar.sync 	0;
	@%p2 bra 	$L__BB0_6;
	add.u64 	%rd5, %SP, 0;
	add.u64 	%rd6, %SPL, 0;
	mov.b32 	%r4, 42;
	st.local.u32 	[%rd6], %r4;
	mov.u64 	%rd7, $str$1;
	cvta.global.u64 	%rd8, %rd7;
	{ // callseq 1, 0
	.param .b64 param0;
	st.param.b64 	[param0], %rd8;
	.param .b64 param1;
	st.param.b64 	[param1], %rd5;
	.param .b32 retval0;
	call.uni (retval0), 
	vprintf, 
	(
	param0, 
	param1
	);
	ld.param.b32 	%r5, [retval0];
	} // callseq 1
	atom.shared.add.u64 	%rd9, [_ZZ11simple_testvE4head], 2;
	ld.shared.u64 	%rd10, [_ZZ11simple_testvE5count];
	st.local.v2.u64 	[%rd6], {%rd9, %rd10};
	mov.u64 	%rd11, $str$2;
	cvta.global.u64 	%rd12, %rd11;
	{ // callseq 2, 0
	.param .b64 param0;
	st.param.b64 	[param0], %rd12;
	.param .b64 param1;
	st.param.b64 	[param1], %rd5;
	.param .b32 retval0;
	call.uni (retval0), 
	vprintf, 
	(
	param0, 
	param1
	);
	ld.param.b32 	%r7, [retval0];
	} // callseq 2
	mov.u64 	%rd13, $str$3;
	cvta.global.u64 	%rd14, %rd13;
	{ // callseq 3, 0
	.param .b64 param0;
	st.param.b64 	[param0], %rd14;
	.param .b64 param1;
	st.param.b64 	[param1], 0;
	.param .b32 retval0;
	call.uni (retval0), 
	vprintf, 
	(
	param0, 
	param1
	);
	ld.param.b32 	%r9, [retval0];
	} // callseq 3
	cvt.u32.u64 	%r11, %rd9;
	shl.b32 	%r12, %r11, 1;
	and.b32  	%r13, %r12, 4092;
	mov.u32 	%r14, _ZZ11simple_testvE4data;
	add.s32 	%r15, %r14, %r13;
	st.shared.u32 	[%r15], %r4;
	atom.shared.add.u64 	%rd15, [_ZZ11simple_testvE5count], 1;
	ld.shared.u64 	%rd16, [_ZZ11simple_testvE5count];
	st.local.u64 	[%rd6], %rd16;
	mov.u64 	%rd17, $str$4;
	cvta.global.u64 	%rd18, %rd17;
	{ // callseq 4, 0
	.param .b64 param0;
	st.param.b64 	[param0], %rd18;
	.param .b64 param1;
	st.param.b64 	[param1], %rd5;
	.param .b32 retval0;
	call.uni (retval0), 
	vprintf, 
	(
	param0, 
	param1
	);
	ld.param.b32 	%r16, [retval0];
	} // callseq 4
	mov.u64 	%rd19, $str$5;
	cvta.global.u64 	%rd20, %rd19;
	{ // callseq 5, 0
	.param .b64 param0;
	st.param.b64 	[param0], %rd20;
	.param .b64 param1;
	st.param.b64 	[param1], 0;
	.param .b32 retval0;
	call.uni (retval0), 
	vprintf, 
	(
	param0, 
	param1
	);
	ld.param.b32 	%r18, [retval0];
	} // callseq 5
	atom.shared.add.u64 	%rd21, [_ZZ11simple_testvE4tail], 2;
	ld.shared.u64 	%rd22, [_ZZ11simple_testvE5count];
	st.local.v2.u64 	[%rd6], {%rd21, %rd22};
	mov.u64 	%rd23, $str$6;
	cvta.global.u64 	%rd24, %rd23;
	{ // callseq 6, 0
	.param .b64 param0;
	st.param.b64 	[param0], %rd24;
	.param .b64 param1;
	st.param.b64 	[param1], %rd5;
	.param .b32 retval0;
	call.uni (retval0), 
	vprintf, 
	(
	param0, 
	param1
	);
	ld.param.b32 	%r20, [retval0];
	} // callseq 6
	mov.u64 	%rd25, $str$7;
	cvta.global.u64 	%rd26, %rd25;
	{ // callseq 7, 0
	.param .b64 param0;
	st.param.b64 	[param0], %rd26;
	.param .b64 param1;
	st.param.b64 	[param1], 0;
	.param .b32 retval0;
	call.uni (retval0), 
	vprintf, 
	(
	param0, 
	param1
	);
	ld.param.b32 	%r22, [retval0];
	} // callseq 7
	cvt.u32.u64 	%r24, %rd21;
	shl.b32 	%r25, %r24, 1;
	and.b32  	%r26, %r25, 4092;
	add.s32 	%r27, %r14, %r26;
	ld.shared.u32 	%r28, [%r27];
	st.local.v2.u32 	[%rd6], {%r28, %r4};
	mov.u64 	%rd27, $str$8;
	cvta.global.u64 	%rd28, %rd27;
	{ // callseq 8, 0
	.param .b64 param0;
	st.param.b64 	[param0], %rd28;
	.param .b64 param1;
	st.param.b64 	[param1], %rd5;
	.param .b32 retval0;
	call.uni (retval0), 
	vprintf, 
	(
	param0, 
	param1
	);
	ld.param.b32 	%r29, [retval0];
	} // callseq 8
	atom.shared.add.u64 	%rd29, [_ZZ11simple_testvE5count], 1;
	ld.shared.u64 	%rd30, [_ZZ11simple_testvE5count];
	st.local.u64 	[%rd6], %rd30;
	mov.u64 	%rd31, $str$9;
	cvta.global.u64 	%rd32, %rd31;
	{ // callseq 9, 0
	.param .b64 param0;
	st.param.b64 	[param0], %rd32;
	.param .b64 param1;
	st.param.b64 	[param1], %rd5;
	.param .b32 retval0;
	call.uni (retval0), 
	vprintf, 
	(
	param0, 
	param1
	);
	ld.param.b32 	%r31, [retval0];
	} // callseq 9
	setp.ne.s32 	%p3, %r28, 42;
	@%p3 bra 	$L__BB0_5;
	mov.u64 	%rd35, $str$10;
	cvta.global.u64 	%rd36, %rd35;
	{ // callseq 11, 0
	.param .b64 param0;
	st.param.b64 	[param0], %rd36;
	.param .b64 param1;
	st.param.b64 	[param1], 0;
	.param .b32 retval0;
	call.uni (retval0), 
	vprintf, 
	(
	param0, 
	param1
	);
	ld.param.b32 	%r35, [retval0];
	} // callseq 11
	bra.uni 	$L__BB0_6;
$L__BB0_5:
	mov.u64 	%rd33, $str$11;
	cvta.global.u64 	%rd34, %rd33;
	{ // callseq 10, 0
	.param .b64 param0;
	st.param.b64 	[param0], %rd34;
	.param .b64 param1;
	st.param.b64 	[param1], 0;
	.param .b32 retval0;
	call.uni (retval0), 
	vprintf, 
	(
	param0, 
	param1
	);
	ld.param.b32 	%r33, [retval0];
	} // callseq 10
$L__BB0_6:
	ret;

}


// ===== COMPILED SASS (sm_100) =====

	.target	sm_100

	.elftype	@"ET_EXEC"


//--------------------- .note.nv.tkinfo           --------------------------
	.section	.note.nv.tkinfo,"",@"SHT_NOTE"
	.sectionflags	@"SHF_NOTE_NV_TKINFO"
	.tkinfo
        /*0018*/ 	.word	0x00000002
        /*0030*/ 	.string	""
        /*0030*/ 	.string	"ptxas"
        /*0030*/ 	.string	"Cuda compilation tools, release 13.0, V13.0.88"
        /*0030*/ 	.string	"Build cuda_13.0.r13.0/compiler.36424714_0"
        /*0030*/ 	.string	"-arch sm_100 -m 64 "



//--------------------- .note.nv.cuinfo           --------------------------
	.section	.note.nv.cuinfo,"",@"SHT_NOTE"
	.sectionflags	@"SHF_NOTE_NV_CUINFO"
        /*0018*/ 	.short	0x0002
        /*001a*/ 	.short	0x0064
        /*001c*/ 	.short	0x0082
	.zero		2


//--------------------- .nv.info                  --------------------------
	.section	.nv.info,"",@"SHT_CUDA_INFO"
	.align	4


	//----- nvinfo : EIATTR_REGCOUNT
	.align		4
        /*0000*/ 	.byte	0x04, 0x2f
        /*0002*/ 	.short	(.L_13 - .L_12)
	.align		4
.L_12:
        /*0004*/ 	.word	index@(_Z11simple_testv)
        /*0008*/ 	.word	0x0000001c


	//----- nvinfo : EIATTR_FRAME_SIZE
	.align		4
.L_13:
        /*000c*/ 	.byte	0x04, 0x11
        /*000e*/ 	.short	(.L_15 - .L_14)
	.align		4
.L_14:
        /*0010*/ 	.word	index@(_Z11simple_testv)
        /*0014*/ 	.word	0x00000010


	//----- nvinfo : EIATTR_MIN_STACK_SIZE
	.align		4
.L_15:
        /*0018*/ 	.byte	0x04, 0x12
        /*001a*/ 	.short	(.L_17 - .L_16)
	.align		4
.L_16:
        /*001c*/ 	.word	index@(_Z11simple_testv)
        /*0020*/ 	.word	0x00000010
.L_17:


//--------------------- .nv.compat                --------------------------
	.section	.nv.compat,"",@"SHT_CUDA_COMPAT_INFO"
	.align	4
        /*0000*/ 	.byte	0x02, 0x09, 0x00, 0x00, 0x02, 0x02, 0x01, 0x00, 0x02, 0x05, 0x05, 0x00, 0x03, 0x07, 0x01, 0x01
        /*0010*/ 	.byte	0x02, 0x03, 0x00, 0x00, 0x02, 0x06, 0x01, 0x00, 0x04, 0x0b, 0x08, 0x00, 0x09, 0x00, 0x00, 0x00
        /*0020*/ 	.byte	0x00, 0x00, 0x00, 0x00


//--------------------- .nv.info._Z11simple_testv --------------------------
	.section	.nv.info._Z11simple_testv,"",@"SHT_CUDA_INFO"
	.sectionflags	@""
	.align	4


	//----- nvinfo : EIATTR_CUDA_API_VERSION
	.align		4
        /*0000*/ 	.byte	0x04, 0x37
        /*0002*/ 	.short	(.L_19 - .L_18)
.L_18:
        /*0004*/ 	.word	0x00000082


	//----- nvinfo : EIATTR_SPARSE_MMA_MASK
	.align		4
.L_19:
        /*0008*/ 	.byte	0x03, 0x50
        /*000a*/ 	.short	0x0000


	//----- nvinfo : EIATTR_MAXREG_COUNT
	.align		4
        /*000c*/ 	.byte	0x03, 0x1b
        /*000e*/ 	.short	0x00ff


	//----- nvinfo : EIATTR_NUM_BARRIERS
	.align		4
        /*0010*/ 	.byte	0x02, 0x4c
        /*0012*/ 	.byte	0x01
	.zero		1


	//----- nvinfo : EIATTR_EXTERNS
	.align		4
        /*0014*/ 	.byte	0x04, 0x0f
        /*0016*/ 	.short	(.L_21 - .L_20)


	//   ....[0]....
	.align		4
.L_20:
        /*0018*/ 	.word	index@(vprintf)


	//----- nvinfo : EIATTR_MERCURY_ISA_VERSION
	.align		4
.L_21:
        /*001c*/ 	.byte	0x03, 0x5f
        /*001e*/ 	.short	0x0101


	//----- nvinfo : EIATTR_VRC_CTA_INIT_COUNT
	.align		4
        /*0020*/ 	.byte	0x02, 0x4a
	.zero		1
	.zero		1


	//----- nvinfo : EIATTR_SYSCALL_OFFSETS
	.align		4
        /*0024*/ 	.byte	0x04, 0x46
        /*0026*/ 	.short	(.L_23 - .L_22)


	//   ....[0]....
.L_22:
        /*0028*/ 	.word	0x000000d0


	//   ....[1]....
        /*002c*/ 	.word	0x00000250


	//   ....[2]....
        /*0030*/ 	.word	0x00000390


	//   ....[3]....
        /*0034*/ 	.word	0x00000400


	//   ....[4]....
        /*0038*/ 	.word	0x000005d0


	//   ....[5]....
        /*003c*/ 	.word	0x00000640


	//   ....[6]....
        /*0040*/ 	.word	0x000007a0


	//   ....[7]....
        /*0044*/ 	.word	0x00000810


	//   ....[8]....
        /*0048*/ 	.word	0x000008f0


	//   ....[9]....
        /*004c*/ 	.word	0x00000a50


	//   ....[10]....
        /*0050*/ 	.word	0x00000ae0


	//   ....[11]....
        /*0054*/ 	.word	0x00000b70


	//----- nvinfo : EIATTR_EXIT_INSTR_OFFSETS
	.align		4
.L_23:
        /*0058*/ 	.byte	0x04, 0x1c
        /*005a*/ 	.short	(.L_25 - .L_24)


	//   ....[0]....
.L_24:
        /*005c*/ 	.word	0x000001a0


	//   ....[1]....
        /*0060*/ 	.word	0x00000af0


	//   ....[2]....
        /*0064*/ 	.word	0x00000b80


	//----- nvinfo : EIATTR_CRS_STACK_SIZE
	.align		4
.L_25:
        /*0068*/ 	.byte	0x04, 0x1e
        /*006a*/ 	.short	(.L_27 - .L_26)
.L_26:
        /*006c*/ 	.word	0x00000000


	//----- nvinfo : EIATTR_SW_WAR
	.align		4
.L_27:
        /*0070*/ 	.byte	0x04, 0x36
        /*0072*/ 	.short	(.L_29 - .L_28)
.L_28:
        /*0074*/ 	.word	0x00000008
.L_29:


//--------------------- .nv.callgraph             --------------------------
	.section	.nv.callgraph,"",@"SHT_CUDA_CALLGRAPH"
	.align	4
	.sectionentsize	8
	.align		4
        /*0000*/ 	.word	0x00000000
	.align		4
        /*0004*/ 	.word	0xffffffff
	.align		4
        /*0008*/ 	.word	index@(_Z11simple_testv)
	.align		4
        /*000c*/ 	.word	index@(vprintf)
	.align		4
        /*0010*/ 	.word	0x00000000
	.align		4
        /*0014*/ 	.word	0xfffffffe
	.align		4
        /*0018*/ 	.word	0x00000000
	.align		4
        /*001c*/ 	.word	0xfffffffd
	.align		4
        /*0020*/ 	.word	0x00000000
	.align		4
        /*0024*/ 	.word	0xfffffffc


//--------------------- .nv.constant4             --------------------------
	.section	.nv.constant4,"a",@progbits
	.align	8
	.align		8
.nv.constant4:
        /*0000*/ 	.dword	vprintf
	.align		8
        /*0008*/ 	.dword	$str
	.align		8
        /*0010*/ 	.dword	$str$1
	.align		8
        /*0018*/ 	.dword	$str$2
	.align		8
        /*0020*/ 	.dword	$str$3
	.align		8
        /*0028*/ 	.dword	$str$4
	.align		8
        /*0030*/ 	.dword	$str$5
	.align		8
        /*0038*/ 	.dword	$str$6
	.align		8
        /*0040*/ 	.dword	$str$7
	.align		8
        /*0048*/ 	.dword	$str$8
	.align		8
        /*0050*/ 	.dword	$str$9
	.align		8
        /*0058*/ 	.dword	$str$10
	.align		8
        /*0060*/ 	.dword	$str$11


//--------------------- .text._Z11simple_testv    --------------------------
	.section	.text._Z11simple_testv,"ax",@progbits
	.align	128
        .global         _Z11simple_testv
        .type           _Z11simple_testv,@function
        .size           _Z11simple_testv,(.L_x_22 - _Z11simple_testv)
        .other          _Z11simple_testv,@"STO_CUDA_ENTRY STV_DEFAULT"
_Z11simple_testv:
.text._Z11simple_testv:
[----:B------:R-:W0:Y:S01]  /*0000*/  LDC R1, c[0x0][0x37c] ;  /* 0x0000df00ff017b82 */ /* 0x000e220000000800 */
[----:B------:R-:W-:Y:S01]  /*0010*/  MOV R0, 0x0 ;  /* 0x0000000000007802 */ /* 0x000fe20000000f00 */
[----:B------:R-:W1:Y:S01]  /*0020*/  LDCU UR4, c[0x0][0x2f8] ;  /* 0x00005f00ff0477ac */ /* 0x000e620008000800 */
[----:B0-----:R-:W-:Y:S01]  /*0030*/  VIADD R1, R1, 0xfffffff0 ;  /* 0xfffffff001017836 */ /* 0x001fe20000000000 */
[----:B------:R-:W-:-:S04]  /*0040*/  CS2R R6, SRZ ;  /* 0x0000000000067805 */ /* 0x000fc8000001ff00 */
[----:B------:R0:W2:Y:S01]  /*0050*/  LDC.64 R2, c[0x4][R0] ;  /* 0x0100000000027b82 */ /* 0x0000a20000000a00 */
[----:B------:R-:W3:Y:S01]  /*0060*/  LDCU.64 UR6, c[0x4][0x8] ;  /* 0x01000100ff0677ac */ /* 0x000ee20008000a00 */
[----:B------:R-:W4:Y:S01]  /*0070*/  LDCU UR5, c[0x0][0x2fc] ;  /* 0x00005f80ff0577ac */ /* 0x000f220008000800 */
[----:B-1----:R-:W-:Y:S01]  /*0080*/  IADD3 R23, P0, PT, R1, UR4, RZ ;  /* 0x0000000401177c10 */ /* 0x002fe2000ff1e0ff */
[----:B---3--:R-:W-:Y:S02]  /*0090*/  IMAD.U32 R4, RZ, RZ, UR6 ;  /* 0x00000006ff047e24 */ /* 0x008fe4000f8e00ff */
[----:B------:R-:W-:Y:S02]  /*00a0*/  IMAD.U32 R5, RZ, RZ, UR7 ;  /* 0x00000007ff057e24 */ /* 0x000fe4000f8e00ff */
[----:B0---4-:R-:W-:-:S08]  /*00b0*/  IMAD.X R22, RZ, RZ, UR5, P0 ;  /* 0x00000005ff167e24 */ /* 0x011fd000080e06ff */
[----:B------:R-:W-:-:S07]  /*00c0*/  LEPC R20, `(.L_x_0) ;  /* 0x000000001014794e */ /* 0x000fce0000000000 */
[----:B--2---:R-:W-:Y:S05]  /*00d0*/  CALL.ABS.NOINC R2 ;  /* 0x0000000002007343 */ /* 0x004fea0003c00000 */
.L_x_0:
[----:B------:R-:W0:Y:S01]  /*00e0*/  S2R R0, SR_TID.X ;  /* 0x0000000000007919 */ /* 0x000e220000002100 */
[----:B------:R-:W-:Y:S01]  /*00f0*/  CS2R R4, SRZ ;  /* 0x0000000000047805 */ /* 0x000fe2000001ff00 */
[----:B------:R-:W-:Y:S05]  /*0100*/  WARPSYNC.ALL ;  /* 0x0000000000007948 */ /* 0x000fea0003800000 */
[----:B0-----:R-:W-:-:S13]  /*0110*/  ISETP.NE.AND P0, PT, R0, RZ, PT ;  /* 0x000000ff0000720c */ /* 0x001fda0003f05270 */
[----:B------:R-:W0:Y:S01]  /*0120*/  @!P0 S2R R3, SR_CgaCtaId ;  /* 0x0000000000038919 */ /* 0x000e220000008800 */
[----:B------:R-:W-:Y:S01]  /*0130*/  @!P0 MOV R0, 0x400 ;  /* 0x0000040000008802 */ /* 0x000fe20000000f00 */
[----:B------:R-:W-:Y:S02]  /*0140*/  @!P0 IMAD.MOV.U32 R6, RZ, RZ, 0x1 ;  /* 0x00000001ff068424 */ /* 0x000fe400078e00ff */
[----:B------:R-:W-:Y:S01]  /*0150*/  @!P0 IMAD.MOV.U32 R7, RZ, RZ, 0x0 ;  /* 0x00000000ff078424 */ /* 0x000fe200078e00ff */
[----:B0-----:R-:W-:-:S05]  /*0160*/  @!P0 LEA R3, R3, R0, 0x18 ;  /* 0x0000000003038211 */ /* 0x001fca00078ec0ff */
[----:B------:R0:W-:Y:S04]  /*0170*/  @!P0 STS.128 [R3], R4 ;  /* 0x0000000403008388 */ /* 0x0001e80000000c00 */
[----:B------:R0:W-:Y:S01]  /*0180*/  @!P0 STS.64 [R3+0x10], RZ ;  /* 0x000010ff03008388 */ /* 0x0001e20000000a00 */
[----:B------:R-:W-:Y:S06]  /*0190*/  BAR.SYNC.DEFER_BLOCKING 0x0 ;  /* 0x0000000000007b1d */ /* 0x000fec0000010000 */
[----:B------:R-:W-:Y:S05]  /*01a0*/  @P0 EXIT ;  /* 0x000000000000094d */ /* 0x000fea0003800000 */
[----:B------:R-:W-:Y:S01]  /*01b0*/  IMAD.MOV.U32 R0, RZ, RZ, 0x2a ;  /* 0x0000002aff007424 */ /* 0x000fe200078e00ff */
[----:B------:R-:W-:Y:S01]  /*01c0*/  MOV R2, 0x0 ;  /* 0x0000000000027802 */ /* 0x000fe20000000f00 */
[----:B------:R-:W1:Y:S01]  /*01d0*/  LDCU.64 UR4, c[0x4][0x10] ;  /* 0x01000200ff0477ac */ /* 0x000e620008000a00 */
[----:B0-----:R-:W-:Y:S01]  /*01e0*/  MOV R6, R23 ;  /* 0x0000001700067202 */ /* 0x001fe20000000f00 */
[----:B------:R-:W-:Y:S01]  /*01f0*/  IMAD.MOV.U32 R7, RZ, RZ, R22 ;  /* 0x000000ffff077224 */ /* 0x000fe200078e0016 */
[----:B------:R0:W-:Y:S01]  /*0200*/  STL [R1], R0 ;  /* 0x0000000001007387 */ /* 0x0001e20000100800 */
[----:B------:R0:W2:Y:S01]  /*0210*/  LDC.64 R8, c[0x4][R2] ;  /* 0x0100000002087b82 */ /* 0x0000a20000000a00 */
[----:B-1----:R-:W-:Y:S02]  /*0220*/  IMAD.U32 R4, RZ, RZ, UR4 ;  /* 0x00000004ff047e24 */ /* 0x002fe4000f8e00ff */
[----:B0-----:R-:W-:-:S07]  /*0230*/  IMAD.U32 R5, RZ, RZ, UR5 ;  /* 0x00000005ff057e24 */ /* 0x001fce000f8e00ff */
[----:B------:R-:W-:-:S07]  /*0240*/  LEPC R20, `(.L_x_1) ;  /* 0x000000001014794e */ /* 0x000fce0000000000 */
[----:B--2---:R-:W-:Y:S05]  /*0250*/  CALL.ABS.NOINC R8 ;  /* 0x0000000008007343 */ /* 0x004fea0003c00000 */
.L_x_1:
[----:B------:R-:W0:Y:S01]  /*0260*/  S2R R0, SR_CgaCtaId ;  /* 0x0000000000007919 */ /* 0x000e220000008800 */
[----:B------:R-:W-:Y:S01]  /*0270*/  MOV R25, 0x400 ;  /* 0x0000040000197802 */ /* 0x000fe20000000f00 */
[----:B------:R-:W-:Y:S03]  /*0280*/  BSSY.RECONVERGENT B0, `(.L_x_2) ;  /* 0x0000007000007945 */ /* 0x000fe60003800200 */
[----:B0-----:R-:W-:-:S07]  /*0290*/  LEA R3, R0, R25, 0x18 ;  /* 0x0000001900037211 */ /* 0x001fce00078ec0ff */
.L_x_3:
[----:B------:R-:W0:Y:S02]  /*02a0*/  LDS.64 R16, [R3] ;  /* 0x0000000003107984 */ /* 0x000e240000000a00 */
[----:B0-----:R-:W-:-:S05]  /*02b0*/  IADD3 R18, P0, PT, R16, 0x2, RZ ;  /* 0x0000000210127810 */ /* 0x001fca0007f1e0ff */
[----:B------:R-:W-:-:S07]  /*02c0*/  IMAD.X R19, RZ, RZ, R17, P0 ;  /* 0x000000ffff137224 */ /* 0x000fce00000e0611 */
[----:B------:R-:W0:Y:S02]  /*02d0*/  ATOMS.CAST.SPIN.64 P0, [R3], R16, R18 ;  /* 0x000000100300758d */ /* 0x000e240001800412 */
[----:B0-----:R-:W-:Y:S05]  /*02e0*/  @!P0 BRA `(.L_x_3) ;  /* 0xfffffffc00ec8947 */ /* 0x001fea000383ffff */
[----:B------:R-:W-:Y:S05]  /*02f0*/  BSYNC.RECONVERGENT B0 ;  /* 0x0000000000007941 */ /* 0x000fea0003800200 */
.L_x_2:
[----:B------:R-:W0:Y:S01]  /*0300*/  LDS.64 R18, [R3+0x10] ;  /* 0x0000100003127984 */ /* 0x000e220000000a00 */
[----:B------:R1:W2:Y:S01]  /*0310*/  LDC.64 R8, c[0x4][R2] ;  /* 0x0100000002087b82 */ /* 0x0002a20000000a00 */
[----:B------:R-:W3:Y:S01]  /*0320*/  LDCU.64 UR4, c[0x4][0x18] ;  /* 0x01000300ff0477ac */ /* 0x000ee20008000a00 */
[----:B------:R-:W-:Y:S02]  /*0330*/  IMAD.MOV.U32 R6, RZ, RZ, R23 ;  /* 0x000000ffff067224 */ /* 0x000fe400078e0017 */
[----:B------:R-:W-:Y:S02]  /*0340*/  IMAD.MOV.U32 R7, RZ, RZ, R22 ;  /* 0x000000ffff077224 */ /* 0x000fe400078e0016 */
[----:B---3--:R-:W-:Y:S02]  /*0350*/  IMAD.U32 R4, RZ, RZ, UR4 ;  /* 0x00000004ff047e24 */ /* 0x008fe4000f8e00ff */
[----:B------:R-:W-:Y:S01]  /*0360*/  IMAD.U32 R5, RZ, RZ, UR5 ;  /* 0x00000005ff057e24 */ /* 0x000fe2000f8e00ff */
[----:B0-----:R1:W-:Y:S06]  /*0370*/  STL.128 [R1], R16 ;  /* 0x0000001001007387 */ /* 0x0013ec0000100c00 */
[----:B------:R-:W-:-:S07]  /*0380*/  LEPC R20, `(.L_x_4) ;  /* 0x000000001014794e */ /* 0x000fce0000000000 */
[----:B-12---:R-:W-:Y:S05]  /*0390*/  CALL.ABS.NOINC R8 ;  /* 0x0000000008007343 */ /* 0x006fea0003c00000 */
.L_x_4:
[----:B------:R0:W1:Y:S01]  /*03a0*/  LDC.64 R8, c[0x4][R2] ;  /* 0x0100000002087b82 */ /* 0x0000620000000a00 */
[----:B------:R-:W2:Y:S01]  /*03b0*/  LDCU.64 UR4, c[0x4][0x20] ;  /* 0x01000400ff0477ac */ /* 0x000ea20008000a00 */
[----:B------:R-:W-:Y:S01]  /*03c0*/  CS2R R6, SRZ ;  /* 0x0000000000067805 */ /* 0x000fe2000001ff00 */
[----:B--2---:R-:W-:Y:S01]  /*03d0*/  IMAD.U32 R4, RZ, RZ, UR4 ;  /* 0x00000004ff047e24 */ /* 0x004fe2000f8e00ff */
[----:B0-----:R-:W-:-:S07]  /*03e0*/  MOV R5, UR5 ;  /* 0x0000000500057c02 */ /* 0x001fce0008000f00 */
[----:B------:R-:W-:-:S07]  /*03f0*/  LEPC R20, `(.L_x_5) ;  /* 0x000000001014794e */ /* 0x000fce0000000000 */
[----:B-1----:R-:W-:Y:S05]  /*0400*/  CALL.ABS.NOINC R8 ;  /* 0x0000000008007343 */ /* 0x002fea0003c00000 */
.L_x_5:
[----:B------:R-:W0:Y:S01]  /*0410*/  S2R R9, SR_CgaCtaId ;  /* 0x0000000000097919 */ /* 0x000e220000008800 */
[----:B------:R-:W-:Y:S01]  /*0420*/  IMAD.SHL.U32 R16, R16, 0x2, RZ ;  /* 0x0000000210107824 */ /* 0x000fe200078e00ff */
[----:B------:R-:W-:Y:S01]  /*0430*/  BSSY.RECONVERGENT B0, `(.L_x_6) ;  /* 0x000000e000007945 */ /* 0x000fe20003800200 */
[C---:B------:R-:W-:Y:S02]  /*0440*/  VIADD R24, R25.reuse, 0x18 ;  /* 0x0000001819187836 */ /* 0x040fe40000000000 */
[----:B------:R-:W-:Y:S01]  /*0450*/  IMAD.MOV.U32 R0, RZ, RZ, 0x2a ;  /* 0x0000002aff007424 */ /* 0x000fe200078e00ff */
[----:B------:R-:W-:Y:S01]  /*0460*/  LOP3.LUT R3, R16, 0xffc, RZ, 0xc0, !PT ;  /* 0x00000ffc10037812 */ /* 0x000fe200078ec0ff */
[----:B------:R-:W-:Y:S01]  /*0470*/  VIADD R25, R25, 0x10 ;  /* 0x0000001019197836 */ /* 0x000fe20000000000 */
[----:B0-----:R-:W-:-:S04]  /*0480*/  LEA R24, R9, R24, 0x18 ;  /* 0x0000001809187211 */ /* 0x001fc800078ec0ff */
[----:B------:R-:W-:Y:S01]  /*0490*/  LEA R25, R9, R25, 0x18 ;  /* 0x0000001909197211 */ /* 0x000fe200078ec0ff */
[----:B------:R-:W-:-:S05]  /*04a0*/  IMAD.IADD R3, R3, 0x1, R24 ;  /* 0x0000000103037824 */ /* 0x000fca00078e0218 */
[----:B------:R0:W-:Y:S02]  /*04b0*/  STS [R3], R0 ;  /* 0x0000000003007388 */ /* 0x0001e40000000800 */
.L_x_7:
[----:B------:R-:W1:Y:S02]  /*04c0*/  LDS.64 R4, [R25] ;  /* 0x0000000019047984 */ /* 0x000e640000000a00 */
[----:B-1----:R-:W-:-:S05]  /*04d0*/  IADD3 R6, P0, PT, R4, 0x1, RZ ;  /* 0x0000000104067810 */ /* 0x002fca0007f1e0ff */
[----:B------:R-:W-:-:S07]  /*04e0*/  IMAD.X R7, RZ, RZ, R5, P0 ;  /* 0x000000ffff077224 */ /* 0x000fce00000e0605 */
[----:B------:R-:W1:Y:S02]  /*04f0*/  ATOMS.CAST.SPIN.64 P0, [R25], R4, R6 ;  /* 0x000000041900758d */ /* 0x000e640001800406 */
[----:B-1----:R-:W-:Y:S05]  /*0500*/  @!P0 BRA `(.L_x_7) ;  /* 0xfffffffc00ec8947 */ /* 0x002fea000383ffff */
[----:B------:R-:W-:Y:S05]  /*0510*/  BSYNC.RECONVERGENT B0 ;  /* 0x0000000000007941 */ /* 0x000fea0003800200 */
.L_x_6:
[----:B------:R-:W-:Y:S01]  /*0520*/  MOV R16, 0x400 ;  /* 0x0000040000107802 */ /* 0x000fe20000000f00 */
[----:B------:R1:W2:Y:S01]  /*0530*/  LDC.64 R10, c[0x4][R2] ;  /* 0x01000000020a7b82 */ /* 0x0002a20000000a00 */
[----:B------:R-:W3:Y:S01]  /*0540*/  LDCU.64 UR4, c[0x4][0x28] ;  /* 0x01000500ff0477ac */ /* 0x000ee20008000a00 */
[----:B------:R-:W-:Y:S01]  /*0550*/  IMAD.MOV.U32 R6, RZ, RZ, R23 ;  /* 0x000000ffff067224 */ /* 0x000fe200078e0017 */
[----:B------:R-:W-:Y:S01]  /*0560*/  LEA R8, R9, R16, 0x18 ;  /* 0x0000001009087211 */ /* 0x000fe200078ec0ff */
[----:B------:R-:W-:-:S05]  /*0570*/  IMAD.MOV.U32 R7, RZ, RZ, R22 ;  /* 0x000000ffff077224 */ /* 0x000fca00078e0016 */
[----:B------:R-:W4:Y:S01]  /*0580*/  LDS.64 R8, [R8+0x10] ;  /* 0x0000100008087984 */ /* 0x000f220000000a00 */
[----:B---3--:R-:W-:Y:S01]  /*0590*/  IMAD.U32 R4, RZ, RZ, UR4 ;  /* 0x00000004ff047e24 */ /* 0x008fe2000f8e00ff */
[----:B------:R-:W-:Y:S02]  /*05a0*/  MOV R5, UR5 ;  /* 0x0000000500057c02 */ /* 0x000fe40008000f00 */
[----:B--2-4-:R1:W-:Y:S05]  /*05b0*/  STL.64 [R1], R8 ;  /* 0x0000000801007387 */ /* 0x0143ea0000100a00 */
[----:B------:R-:W-:-:S07]  /*05c0*/  LEPC R20, `(.L_x_8) ;  /* 0x000000001014794e */ /* 0x000fce0000000000 */
[----:B01----:R-:W-:Y:S05]  /*05d0*/  CALL.ABS.NOINC R10 ;  /* 0x000000000a007343 */ /* 0x003fea0003c00000 */
.L_x_8:
[----:B------:R0:W1:Y:S01]  /*05e0*/  LDC.64 R8, c[0x4][R2] ;  /* 0x0100000002087b82 */ /* 0x0000620000000a00 */
[----:B------:R-:W2:Y:S01]  /*05f0*/  LDCU.64 UR4, c[0x4][0x30] ;  /* 0x01000600ff0477ac */ /* 0x000ea20008000a00 */
[----:B------:R-:W-:Y:S01]  /*0600*/  CS2R R6, SRZ ;  /* 0x0000000000067805 */ /* 0x000fe2000001ff00 */
[----:B--2---:R-:W-:Y:S02]  /*0610*/  IMAD.U32 R4, RZ, RZ, UR4 ;  /* 0x00000004ff047e24 */ /* 0x004fe4000f8e00ff */
[----:B0-----:R-:W-:-:S07]  /*0620*/  IMAD.U32 R5, RZ, RZ, UR5 ;  /* 0x00000005ff057e24 */ /* 0x001fce000f8e00ff */
[----:B------:R-:W-:-:S07]  /*0630*/  LEPC R20, `(.L_x_9) ;  /* 0x000000001014794e */ /* 0x000fce0000000000 */
[----:B-1----:R-:W-:Y:S05]  /*0640*/  CALL.ABS.NOINC R8 ;  /* 0x0000000008007343 */ /* 0x002fea0003c00000 */
.L_x_9:
[----:B------:R-:W0:Y:S01]  /*0650*/  S2R R0, SR_CgaCtaId ;  /* 0x0000000000007919 */ /* 0x000e220000008800 */
[----:B------:R-:W-:Y:S01]  /*0660*/  VIADD R16, R16, 0x8 ;  /* 0x0000000810107836 */ /* 0x000fe20000000000 */
[----:B------:R-:W-:Y:S04]  /*0670*/  BSSY.RECONVERGENT B0, `(.L_x_10) ;  /* 0x0000007000007945 */ /* 0x000fe80003800200 */
[----:B0-----:R-:W-:-:S07]  /*0680*/  LEA R3, R0, R16, 0x18 ;  /* 0x0000001000037211 */ /* 0x001fce00078ec0ff */
.L_x_11:
[----:B------:R-:W0:Y:S02]  /*0690*/  LDS.64 R16, [R3] ;  /* 0x0000000003107984 */ /* 0x000e240000000a00 */
[----:B0-----:R-:W-:-:S05]  /*06a0*/  IADD3 R18, P0, PT, R16, 0x2, RZ ;  /* 0x0000000210127810 */ /* 0x001fca0007f1e0ff */
[----:B------:R-:W-:-:S07]  /*06b0*/  IMAD.X R19, RZ, RZ, R17, P0 ;  /* 0x000000ffff137224 */ /* 0x000fce00000e0611 */
[----:B------:R-:W0:Y:S02]  /*06c0*/  ATOMS.CAST.SPIN.64 P0, [R3], R16, R18 ;  /* 0x000000100300758d */ /* 0x000e240001800412 */
[----:B0-----:R-:W-:Y:S05]  /*06d0*/  @!P0 BRA `(.L_x_11) ;  /* 0xfffffffc00ec8947 */ /* 0x001fea000383ffff */
[----:B------:R-:W-:Y:S05]  /*06e0*/  BSYNC.RECONVERGENT B0 ;  /* 0x0000000000007941 */ /* 0x000fea0003800200 */
.L_x_10:
[----:B------:R-:W-:Y:S01]  /*06f0*/  MOV R25, 0x400 ;  /* 0x0000040000197802 */ /* 0x000fe20000000f00 */
[----:B------:R0:W1:Y:S01]  /*0700*/  LDC.64 R8, c[0x4][R2] ;  /* 0x0100000002087b82 */ /* 0x0000620000000a00 */
[----:B------:R-:W2:Y:S01]  /*0710*/  LDCU.64 UR4, c[0x4][0x38] ;  /* 0x01000700ff0477ac */ /* 0x000ea20008000a00 */
[----:B------:R-:W-:Y:S01]  /*0720*/  IMAD.MOV.U32 R6, RZ, RZ, R23 ;  /* 0x000000ffff067224 */ /* 0x000fe200078e0017 */
[----:B------:R-:W-:Y:S01]  /*0730*/  LEA R18, R0, R25, 0x18 ;  /* 0x0000001900127211 */ /* 0x000fe200078ec0ff */
[----:B------:R-:W-:-:S05]  /*0740*/  IMAD.MOV.U32 R7, RZ, RZ, R22 ;  /* 0x000000ffff077224 */ /* 0x000fca00078e0016 */
[----:B------:R-:W3:Y:S01]  /*0750*/  LDS.64 R18, [R18+0x10] ;  /* 0x0000100012127984 */ /* 0x000ee20000000a00 */
[----:B--2---:R-:W-:Y:S01]  /*0760*/  IMAD.U32 R4, RZ, RZ, UR4 ;  /* 0x00000004ff047e24 */ /* 0x004fe2000f8e00ff */
[----:B------:R-:W-:Y:S02]  /*0770*/  MOV R5, UR5 ;  /* 0x0000000500057c02 */ /* 0x000fe40008000f00 */
[----:B-1-3--:R0:W-:Y:S05]  /*0780*/  STL.128 [R1], R16 ;  /* 0x0000001001007387 */ /* 0x00a1ea0000100c00 */
[----:B------:R-:W-:-:S07]  /*0790*/  LEPC R20, `(.L_x_12) ;  /* 0x000000001014794e */ /* 0x000fce0000000000 */
[----:B0-----:R-:W-:Y:S05]  /*07a0*/  CALL.ABS.NOINC R8 ;  /* 0x0000000008007343 */ /* 0x001fea0003c00000 */
.L_x_12:
[----:B------:R0:W1:Y:S01]  /*07b0*/  LDC.64 R8, c[0x4][R2] ;  /* 0x0100000002087b82 */ /* 0x0000620000000a00 */
[----:B------:R-:W2:Y:S01]  /*07c0*/  LDCU.64 UR4, c[0x4][0x40] ;  /* 0x01000800ff0477ac */ /* 0x000ea20008000a00 */
[----:B------:R-:W-:Y:S01]  /*07d0*/  CS2R R6, SRZ ;  /* 0x0000000000067805 */ /* 0x000fe2000001ff00 */
[----:B--2---:R-:W-:Y:S02]  /*07e0*/  IMAD.U32 R4, RZ, RZ, UR4 ;  /* 0x00000004ff047e24 */ /* 0x004fe4000f8e00ff */
[----:B0-----:R-:W-:-:S07]  /*07f0*/  IMAD.U32 R5, RZ, RZ, UR5 ;  /* 0x00000005ff057e24 */ /* 0x001fce000f8e00ff */
[----:B------:R-:W-:-:S07]  /*0800*/  LEPC R20, `(.L_x_13) ;  /* 0x000000001014794e */ /* 0x000fce0000000000 */
[----:B-1----:R-:W-:Y:S05]  /*0810*/  CALL.ABS.NOINC R8 ;  /* 0x0000000008007343 */ /* 0x002fea0003c00000 */
.L_x_13:
[----:B------:R-:W-:Y:S01]  /*0820*/  IMAD.SHL.U32 R16, R16, 0x2, RZ ;  /* 0x0000000210107824 */ /* 0x000fe200078e00ff */
[----:B------:R0:W1:Y:S01]  /*0830*/  LDC.64 R8, c[0x4][R2] ;  /* 0x0100000002087b82 */ /* 0x0000620000000a00 */
[----:B------:R-:W-:Y:S01]  /*0840*/  IMAD.MOV.U32 R17, RZ, RZ, 0x2a ;  /* 0x0000002aff117424 */ /* 0x000fe200078e00ff */
[----:B------:R-:W2:Y:S01]  /*0850*/  LDCU.64 UR4, c[0x4][0x48] ;  /* 0x01000900ff0477ac */ /* 0x000ea20008000a00 */
[----:B------:R-:W-:Y:S01]  /*0860*/  IMAD.MOV.U32 R6, RZ, RZ, R23 ;  /* 0x000000ffff067224 */ /* 0x000fe200078e0017 */
[----:B------:R-:W-:Y:S01]  /*0870*/  LOP3.LUT R3, R16, 0xffc, RZ, 0xc0, !PT ;  /* 0x00000ffc10037812 */ /* 0x000fe200078ec0ff */
[----:B------:R-:W-:-:S04]  /*0880*/  IMAD.MOV.U32 R7, RZ, RZ, R22 ;  /* 0x000000ffff077224 */ /* 0x000fc800078e0016 */
[----:B------:R-:W-:-:S06]  /*0890*/  IMAD.IADD R16, R24, 0x1, R3 ;  /* 0x0000000118107824 */ /* 0x000fcc00078e0203 */
[----:B------:R-:W3:Y:S01]  /*08a0*/  LDS R16, [R16] ;  /* 0x0000000010107984 */ /* 0x000ee20000000800 */
[----:B--2---:R-:W-:Y:S01]  /*08b0*/  MOV R4, UR4 ;  /* 0x0000000400047c02 */ /* 0x004fe20008000f00 */
[----:B------:R-:W-:Y:S02]  /*08c0*/  IMAD.U32 R5, RZ, RZ, UR5 ;  /* 0x00000005ff057e24 */ /* 0x000fe4000f8e00ff */
[----:B-1-3--:R0:W-:Y:S05]  /*08d0*/  STL.64 [R1], R16 ;  /* 0x0000001001007387 */ /* 0x00a1ea0000100a00 */
[----:B------:R-:W-:-:S07]  /*08e0*/  LEPC R20, `(.L_x_14) ;  /* 0x000000001014794e */ /* 0x000fce0000000000 */
[----:B0-----:R-:W-:Y:S05]  /*08f0*/  CALL.ABS.NOINC R8 ;  /* 0x0000000008007343 */ /* 0x001fea0003c00000 */
.L_x_14:
[----:B------:R-:W0:Y:S01]  /*0900*/  S2R R8, SR_CgaCtaId ;  /* 0x0000000000087919 */ /* 0x000e220000008800 */
[----:B------:R-:W-:Y:S01]  /*0910*/  VIADD R25, R25, 0x10 ;  /* 0x0000001019197836 */ /* 0x000fe20000000000 */
[----:B------:R-:W-:Y:S04]  /*0920*/  BSSY.RECONVERGENT B0, `(.L_x_15) ;  /* 0x0000007000007945 */ /* 0x000fe80003800200 */
[----:B0-----:R-:W-:-:S07]  /*0930*/  LEA R25, R8, R25, 0x18 ;  /* 0x0000001908197211 */ /* 0x001fce00078ec0ff */
.L_x_16:
[----:B------:R-:W0:Y:S02]  /*0940*/  LDS.64 R4, [R25] ;  /* 0x0000000019047984 */ /* 0x000e240000000a00 */
[----:B0-----:R-:W-:-:S05]  /*0950*/  IADD3 R6, P0, PT, R4, 0x1, RZ ;  /* 0x0000000104067810 */ /* 0x001fca0007f1e0ff */
[----:B------:R-:W-:-:S07]  /*0960*/  IMAD.X R7, RZ, RZ, R5, P0 ;  /* 0x000000ffff077224 */ /* 0x000fce00000e0605 */
[----:B------:R-:W0:Y:S02]  /*0970*/  ATOMS.CAST.SPIN.64 P0, [R25], R4, R6 ;  /* 0x000000041900758d */ /* 0x000e240001800406 */
[----:B0-----:R-:W-:Y:S05]  /*0980*/  @!P0 BRA `(.L_x_16) ;  /* 0xfffffffc00ec8947 */ /* 0x001fea000383ffff */
[----:B------:R-:W-:Y:S05]  /*0990*/  BSYNC.RECONVERGENT B0 ;  /* 0x0000000000007941 */ /* 0x000fea0003800200 */
.L_x_15:
[----:B------:R-:W-:Y:S01]  /*09a0*/  MOV R3, 0x400 ;  /* 0x0000040000037802 */ /* 0x000fe20000000f00 */
[----:B------:R0:W1:Y:S01]  /*09b0*/  LDC.64 R10, c[0x4][R2] ;  /* 0x01000000020a7b82 */ /* 0x0000620000000a00 */
[----:B------:R-:W2:Y:S01]  /*09c0*/  LDCU.64 UR4, c[0x4][0x50] ;  /* 0x01000a00ff0477ac */ /* 0x000ea20008000a00 */
[----:B------:R-:W-:Y:S01]  /*09d0*/  MOV R6, R23 ;  /* 0x0000001700067202 */ /* 0x000fe20000000f00 */
[----:B------:R-:W-:Y:S01]  /*09e0*/  IMAD.MOV.U32 R7, RZ, RZ, R22 ;  /* 0x000000ffff077224 */ /* 0x000fe200078e0016 */
[----:B------:R-:W-:-:S06]  /*09f0*/  LEA R8, R8, R3, 0x18 ;  /* 0x0000000308087211 */ /* 0x000fcc00078ec0ff */
[----:B------:R-:W3:Y:S01]  /*0a00*/  LDS.64 R8, [R8+0x10] ;  /* 0x0000100008087984 */ /* 0x000ee20000000a00 */
[----:B--2---:R-:W-:Y:S02]  /*0a10*/  IMAD.U32 R4, RZ, RZ, UR4 ;  /* 0x00000004ff047e24 */ /* 0x004fe4000f8e00ff */
[----:B------:R-:W-:Y:S01]  /*0a20*/  IMAD.U32 R5, RZ, RZ, UR5 ;  /* 0x00000005ff057e24 */ /* 0x000fe2000f8e00ff */
[----:B-1-3--:R0:W-:Y:S06]  /*0a30*/  STL.64 [R1], R8 ;  /* 0x0000000801007387 */ /* 0x00a1ec0000100a00 */
[----:B------:R-:W-:-:S07]  /*0a40*/  LEPC R20, `(.L_x_17) ;  /* 0x000000001014794e */ /* 0x000fce0000000000 */
[----:B0-----:R-:W-:Y:S05]  /*0a50*/  CALL.ABS.NOINC R10 ;  /* 0x000000000a007343 */ /* 0x001fea0003c00000 */
.L_x_17:
[----:B------:R-:W-:-:S13]  /*0a60*/  ISETP.NE.AND P0, PT, R16, 0x2a, PT ;  /* 0x0000002a1000780c */ /* 0x000fda0003f05270 */
[----:B------:R-:W-:Y:S05]  /*0a70*/  @P0 BRA `(.L_x_18) ;  /* 0x0000000000200947 */ /* 0x000fea0003800000 */
[----:B------:R-:W0:Y:S01]  /*0a80*/  LDC.64 R2, c[0x4][R2] ;  /* 0x0100000002027b82 */ /* 0x000e220000000a00 */
[----:B------:R-:W1:Y:S01]  /*0a90*/  LDCU.64 UR4, c[0x4][0x58] ;  /* 0x01000b00ff0477ac */ /* 0x000e620008000a00 */
[----:B------:R-:W-:Y:S01]  /*0aa0*/  CS2R R6, SRZ ;  /* 0x0000000000067805 */ /* 0x000fe2000001ff00 */
[----:B-1----:R-:W-:Y:S02]  /*0ab0*/  IMAD.U32 R4, RZ, RZ, UR4 ;  /* 0x00000004ff047e24 */ /* 0x002fe4000f8e00ff */
[----:B------:R-:W-:-:S07]  /*0ac0*/  IMAD.U32 R5, RZ, RZ, UR5 ;  /* 0x00000005ff057e24 */ /* 0x000fce000f8e00ff */
[----:B------:R-:W-:-:S07]  /*0ad0*/  LEPC R20, `(.L_x_19) ;  /* 0x000000001014794e */ /* 0x000fce0000000000 */
[----:B0-----:R-:W-:Y:S05]  /*0ae0*/  CALL.ABS.NOINC R2 ;  /* 0x0000000002007343 */ /* 0x001fea0003c00000 */
.L_x_19:
[----:B------:R-:W-:Y:S05]  /*0af0*/  EXIT ;  /* 0x000000000000794d */ /* 0x000fea0003800000 */
.L_x_18:
[----:B------:R-:W-:Y:S01]  /*0b00*/  MOV R0, 0x0 ;  /* 0x0000000000007802 */ /* 0x000fe20000000f00 */
[----:B------:R-:W0:Y:S01]  /*0b10*/  LDCU.64 UR4, c[0x4][0x60] ;  /* 0x01000c00ff0477ac */ /* 0x000e220008000a00 */
[----:B------:R-:W-:Y:S02]  /*0b20*/  CS2R R6, SRZ ;  /* 0x0000000000067805 */ /* 0x000fe4000001ff00 */
[----:B------:R1:W2:Y:S01]  /*0b30*/  LDC.64 R2, c[0x4][R0] ;  /* 0x0100000000027b82 */ /* 0x0002a20000000a00 */
[----:B0-----:R-:W-:Y:S02]  /*0b40*/  IMAD.U32 R4, RZ, RZ, UR4 ;  /* 0x00000004ff047e24 */ /* 0x001fe4000f8e00ff */
[----:B-1----:R-:W-:-:S07]  /*0b50*/  IMAD.U32 R5, RZ, RZ, UR5 ;  /* 0x00000005ff057e24 */ /* 0x002fce000f8e00ff */
[----:B------:R-:W-:-:S07]  /*0b60*/  LEPC R20, `(.L_x_20) ;  /* 0x000000001014794e */ /* 0x000fce0000000000 */
[----:B--2---:R-:W-:Y:S05]  /*0b70*/  CALL.ABS.NOINC R2 ;  /* 0x0000000002007343 */ /* 0x004fea0003c00000 */
.L_x_20:
[----:B------:R-:W-:Y:S05]  /*0b80*/  EXIT ;  /* 0x000000000000794d */ /* 0x000fea0003800000 */
.L_x_21:
[----:B------:R-:W-:-:S00]  /*0b90*/  BRA `(.L_x_21) ;  /* 0xfffffffc00fc7947 */ /* 0x000fc0000383ffff */
[----:B------:R-:W-:-:S00]  /*0ba0*/  NOP ;  /* 0x0000000000007918 */ /* 0x000fc00000000000 */
        /* <DEDUP_REMOVED lines=13> */
.L_x_22:


//--------------------- .nv.global.init           --------------------------
	.section	.nv.global.init,"aw",@progbits
.nv.global.init:
	.type		$str$5,@object
	.size		$str$5,($str$1 - $str$5)
$str$5:
        /*0000*/ 	.byte	0x47, 0x50, 0x55, 0x3a, 0x20, 0x44, 0x65, 0x71, 0x75, 0x65, 0x75, 0x69, 0x6e, 0x67, 0x0a, 0x00
	.type		$str$1,@object
	.size		$str$1,($str - $str$1)
$str$1:
        /*0010*/ 	.byte	0x47, 0x50, 0x55, 0x3a, 0x20, 0x45, 0x6e, 0x71, 0x75, 0x65, 0x75, 0x69, 0x6e, 0x67, 0x20, 0x25
        /*0020*/ 	.byte	0x64, 0x0a, 0x00
	.type		$str,@object
	.size		$str,($str$10 - $str)
$str:
        /*0023*/ 	.byte	0x47, 0x50, 0x55, 0x3a, 0x20, 0x54, 0x65, 0x73, 0x74, 0x20, 0x73, 0x74, 0x61, 0x72, 0x74, 0x69
        /*0033*/ 	.byte	0x6e, 0x67, 0x0a, 0x00
	.type		$str$10,@object
	.size		$str$10,($str$11 - $str$10)
$str$10:
        /*0037*/ 	.byte	0x47, 0x50, 0x55, 0x3a, 0x20, 0x54, 0x45, 0x53, 0x54, 0x20, 0x50, 0x41, 0x53, 0x53, 0x45, 0x44
        /*0047*/ 	.byte	0x20, 0xe2, 0x9c, 0x93, 0x0a, 0x00
	.type		$str$11,@object
	.size		$str$11,($str$3 - $str$11)
$str$11:
        /*004d*/ 	.byte	0x47, 0x50, 0x55, 0x3a, 0x20, 0x54, 0x45, 0x53, 0x54, 0x20, 0x46, 0x41, 0x49, 0x4c, 0x45, 0x44
        /*005d*/ 	.byte	0x20, 0xe2, 0x9c, 0x97, 0x0a, 0x00
	.type		$str$3,@object
	.size		$str$3,($str$7 - $str$3)
$str$3:
        /*0063*/ 	.byte	0x47, 0x50, 0x55, 0x3a, 0x20, 0x47, 0x6f, 0x74, 0x20, 0x65, 0x6e, 0x71, 0x75, 0x65, 0x75, 0x65
        /*0073*/ 	.byte	0x20, 0x74, 0x75, 0x72, 0x6e, 0x0a, 0x00
	.type		$str$7,@object
	.size		$str$7,($str$8 - $str$7)
$str$7:
        /*007a*/ 	.byte	0x47, 0x50, 0x55, 0x3a, 0x20, 0x47, 0x6f, 0x74, 0x20, 0x64, 0x65, 0x71, 0x75, 0x65, 0x75, 0x65
        /*008a*/ 	.byte	0x20, 0x74, 0x75, 0x72, 0x6e, 0x0a, 0x00
	.type		$str$8,@object
	.size		$str$8,($str$2 - $str$8)
$str$8:
        /*0091*/ 	.byte	0x47, 0x50, 0x55, 0x3a, 0x20, 0x52, 0x65, 0x74, 0x72, 0x69, 0x65, 0x76, 0x65, 0x64, 0x20, 0x25
        /*00a1*/ 	.byte	0x64, 0x20, 0x28, 0x65, 0x78, 0x70, 0x65, 0x63, 0x74, 0x65, 0x64, 0x20, 0x25, 0x64, 0x29, 0x0a
        /*00b1*/ 	.byte	0x00
	.type		$str$2,@object
	.size		$str$2,($str$6 - $str$2)
$str$2:
        /*00b2*/ 	.byte	0x47, 0x50, 0x55, 0x3a, 0x20, 0x45, 0x6e, 0x71, 0x75, 0x65, 0x75, 0x65, 0x20, 0x74, 0x69, 0x63
        /*00c2*/ 	.byte	0x6b, 0x65, 0x74, 0x3d, 0x25, 0x6c, 0x6c, 0x75, 0x2c, 0x20, 0x63, 0x6f, 0x75, 0x6e, 0x74, 0x3d
        /*00d2*/ 	.byte	0x25, 0x6c, 0x6c, 0x75, 0x0a, 0x00
	.type		$str$6,@object
	.size		$str$6,($str$4 - $str$6)
$str$6:
        /*00d8*/ 	.byte	0x47, 0x50, 0x55, 0x3a, 0x20, 0x44, 0x65, 0x71, 0x75, 0x65, 0x75, 0x65, 0x20, 0x74, 0x69, 0x63
        /*00e8*/ 	.byte	0x6b, 0x65, 0x74, 0x3d, 0x25, 0x6c, 0x6c, 0x75, 0x2c, 0x20, 0x63, 0x6f, 0x75, 0x6e, 0x74, 0x3d
        /*00f8*/ 	.byte	0x25, 0x6c, 0x6c, 0x75, 0x0a, 0x00
	.type		$str$4,@object
	.size		$str$4,($str$9 - $str$4)
$str$4:
        /*00fe*/ 	.byte	0x47, 0x50, 0x55, 0x3a, 0x20, 0x45, 0x6e, 0x71, 0x75, 0x65, 0x75, 0x65, 0x20, 0x63, 0x6f, 0x6d
        /*010e*/ 	.byte	0x70, 0x6c, 0x65, 0x74, 0x65, 0x2c, 0x20, 0x63, 0x6f, 0x75, 0x6e, 0x74, 0x20, 0x6e, 0x6f, 0x77
        /*011e*/ 	.byte	0x3d, 0x25, 0x6c, 0x6c, 0x75, 0x0a, 0x00
	.type		$str$9,@object
	.size		$str$9,(.L_9 - $str$9)
$str$9:
        /*0125*/ 	.byte	0x47, 0x50, 0x55, 0x3a, 0x20, 0x44, 0x65, 0x71, 0x75, 0x65, 0x75, 0x65, 0x20, 0x63, 0x6f, 0x6d
        /*0135*/ 	.byte	0x70, 0x6c, 0x65, 0x74, 0x65, 0x2c, 0x20, 0x63, 0x6f, 0x75, 0x6e, 0x74, 0x20, 0x6e, 0x6f, 0x77
        /*0145*/ 	.byte	0x3d, 0x25, 0x6c, 0x6c, 0x75, 0x0a, 0x00
.L_9:


//--------------------- .nv.shared._Z11simple_testv --------------------------
	.section	.nv.shared._Z11simple_testv,"aw",@nobits
	.sectionflags	@""
	.align	8
.nv.shared._Z11simple_testv:
	.zero		5144


//--------------------- .nv.shared.reserved.0     --------------------------
	.section	.nv.shared.reserved.0,"aw",@nobits
	.weak		__nv_reservedSMEM_offset_0_alias
	.size		__nv_reservedSMEM_offset_0_alias, 0, 64
	.other		__nv_reservedSMEM_offset_0_alias,@"STO_CUDA_RESERVED_SHARED STV_DEFAULT"
__nv_reservedSMEM_offset_0_alias:
	.zero		0
	.zero		64


//--------------------- .nv.constant0._Z11simple_testv --------------------------
	.section	.nv.constant0._Z11simple_testv,"a",@progbits
	.sectionflags	@""
	.align	4
.nv.constant0._Z11simple_testv:
	.zero		896


//--------------------- SYMBOLS --------------------------

	.type		.nv.reservedSmem.offset0,@object
	.size		.nv.reservedSmem.offset0,0x4
	.type		.nv.reservedSmem.cap,@object
	.size		.nv.reservedSmem.cap,0x4
	.type		vprintf,@function
